	.headerflags	@"EF_CUDA_TEXMODE_UNIFIED EF_CUDA_64BIT_ADDRESS EF_CUDA_ACCELERATORS EF_CUDA_SM90 EF_CUDA_VIRTUAL_SM(EF_CUDA_SM90)"
	.elftype	@"ET_EXEC"


//--------------------- .nv.info                  --------------------------
	.section	.nv.info,"",@"SHT_CUDA_INFO"
	.align	4


	//----- nvinfo : EIATTR_REGCOUNT
	.align		4
        /*0000*/ 	.byte	0x04, 0x2f
        /*0002*/ 	.short	(.L_3 - .L_2)
	.align		4
.L_2:
        /*0004*/ 	.word	index@(triton_poi_fused__native_batch_norm_legit_no_training_convolution_relu_15)
        /*0008*/ 	.word	0x00000020


	//----- nvinfo : EIATTR_MIN_STACK_SIZE
	.align		4
.L_3:
        /*000c*/ 	.byte	0x04, 0x12
        /*000e*/ 	.short	(.L_5 - .L_4)
	.align		4
.L_4:
        /*0010*/ 	.word	index@(triton_poi_fused__native_batch_norm_legit_no_training_convolution_relu_15)
        /*0014*/ 	.word	0x00000000


	//----- nvinfo : EIATTR_FRAME_SIZE
	.align		4
.L_5:
        /*0018*/ 	.byte	0x04, 0x11
        /*001a*/ 	.short	(.L_7 - .L_6)
	.align		4
.L_6:
        /*001c*/ 	.word	index@(triton_poi_fused__native_batch_norm_legit_no_training_convolution_relu_15)
        /*0020*/ 	.word	0x00000000


	//----- nvinfo : EIATTR_MIN_STACK_SIZE
	.align		4
.L_7:
        /*0024*/ 	.byte	0x04, 0x12
        /*0026*/ 	.short	(.L_9 - .L_8)
	.align		4
.L_8:
        /*0028*/ 	.word	index@(triton_poi_fused__native_batch_norm_legit_no_training_convolution_relu_15)
        /*002c*/ 	.word	0x00000000
.L_9:


//--------------------- .nv.info.triton_poi_fused__native_batch_norm_legit_no_training_convolution_relu_15 --------------------------
	.section	.nv.info.triton_poi_fused__native_batch_norm_legit_no_training_convolution_relu_15,"",@"SHT_CUDA_INFO"
	.sectionflags	@""
	.align	4


	//----- nvinfo : EIATTR_CUDA_API_VERSION
	.align		4
        /*0000*/ 	.byte	0x04, 0x37
        /*0002*/ 	.short	(.L_11 - .L_10)
.L_10:
        /*0004*/ 	.word	0x0000007c


	//----- nvinfo : EIATTR_KPARAM_INFO
	.align		4
.L_11:
        /*0008*/ 	.byte	0x04, 0x17
        /*000a*/ 	.short	(.L_13 - .L_12)
.L_12:
        /*000c*/ 	.word	0x00000000
        /*0010*/ 	.short	0x0007
        /*0012*/ 	.short	0x0038
        /*0014*/ 	.byte	0x00, 0xf0, 0x11, 0x00


	//----- nvinfo : EIATTR_KPARAM_INFO
	.align		4
.L_13:
        /*0018*/ 	.byte	0x04, 0x17
        /*001a*/ 	.short	(.L_15 - .L_14)
.L_14:
        /*001c*/ 	.word	0x00000000
        /*0020*/ 	.short	0x0006
        /*0022*/ 	.short	0x0030
        /*0024*/ 	.byte	0x00, 0xf4, 0x21, 0x00


	//----- nvinfo : EIATTR_KPARAM_INFO
	.align		4
.L_15:
        /*0028*/ 	.byte	0x04, 0x17
        /*002a*/ 	.short	(.L_17 - .L_16)
.L_16:
        /*002c*/ 	.word	0x00000000
        /*0030*/ 	.short	0x0005
        /*0032*/ 	.short	0x0028
        /*0034*/ 	.byte	0x00, 0xf4, 0x21, 0x00


	//----- nvinfo : EIATTR_KPARAM_INFO
	.align		4
.L_17:
        /*0038*/ 	.byte	0x04, 0x17
        /*003a*/ 	.short	(.L_19 - .L_18)
.L_18:
        /*003c*/ 	.word	0x00000000
        /*0040*/ 	.short	0x0004
        /*0042*/ 	.short	0x0020
        /*0044*/ 	.byte	0x00, 0xf4, 0x21, 0x00


	//----- nvinfo : EIATTR_KPARAM_INFO
	.align		4
.L_19:
        /*0048*/ 	.byte	0x04, 0x17
        /*004a*/ 	.short	(.L_21 - .L_20)
.L_20:
        /*004c*/ 	.word	0x00000000
        /*0050*/ 	.short	0x0003
        /*0052*/ 	.short	0x0018
        /*0054*/ 	.byte	0x00, 0xf4, 0x21, 0x00


	//----- nvinfo : EIATTR_KPARAM_INFO
	.align		4
.L_21:
        /*0058*/ 	.byte	0x04, 0x17
        /*005a*/ 	.short	(.L_23 - .L_22)
.L_22:
        /*005c*/ 	.word	0x00000000
        /*0060*/ 	.short	0x0002
        /*0062*/ 	.short	0x0010
        /*0064*/ 	.byte	0x00, 0xf4, 0x21, 0x00


	//----- nvinfo : EIATTR_KPARAM_INFO
	.align		4
.L_23:
        /*0068*/ 	.byte	0x04, 0x17
        /*006a*/ 	.short	(.L_25 - .L_24)
.L_24:
        /*006c*/ 	.word	0x00000000
        /*0070*/ 	.short	0x0001
        /*0072*/ 	.short	0x0008
        /*0074*/ 	.byte	0x00, 0xf4, 0x21, 0x00


	//----- nvinfo : EIATTR_KPARAM_INFO
	.align		4
.L_25:
        /*0078*/ 	.byte	0x04, 0x17
        /*007a*/ 	.short	(.L_27 - .L_26)
.L_26:
        /*007c*/ 	.word	0x00000000
        /*0080*/ 	.short	0x0000
        /*0082*/ 	.short	0x0000
        /*0084*/ 	.byte	0x00, 0xf4, 0x21, 0x00


	//----- nvinfo : EIATTR_SPARSE_MMA_MASK
	.align		4
.L_27:
        /*0088*/ 	.byte	0x03, 0x50
        /*008a*/ 	.short	0x0000


	//----- nvinfo : EIATTR_MAXREG_COUNT
	.align		4
        /*008c*/ 	.byte	0x03, 0x1b
        /*008e*/ 	.short	0x00ff


	//----- nvinfo : EIATTR_EXIT_INSTR_OFFSETS
	.align		4
        /*0090*/ 	.byte	0x04, 0x1c
        /*0092*/ 	.short	(.L_29 - .L_28)


	//   ....[0]....
.L_28:
        /*0094*/ 	.word	0x000007e0


	//----- nvinfo : EIATTR_REQNTID
	.align		4
.L_29:
        /*0098*/ 	.byte	0x04, 0x10
        /*009a*/ 	.short	(.L_31 - .L_30)
.L_30:
        /*009c*/ 	.word	0x00000080
        /*00a0*/ 	.word	0x00000001
        /*00a4*/ 	.word	0x00000001


	//----- nvinfo : EIATTR_CBANK_PARAM_SIZE
	.align		4
.L_31:
        /*00a8*/ 	.byte	0x03, 0x19
        /*00aa*/ 	.short	0x003c


	//----- nvinfo : EIATTR_PARAM_CBANK
	.align		4
        /*00ac*/ 	.byte	0x04, 0x0a
        /*00ae*/ 	.short	(.L_33 - .L_32)
	.align		4
.L_32:
        /*00b0*/ 	.word	index@(.nv.constant0.triton_poi_fused__native_batch_norm_legit_no_training_convolution_relu_15)
        /*00b4*/ 	.short	0x0210
        /*00b6*/ 	.short	0x003c


	//----- nvinfo : EIATTR_SW_WAR
	.align		4
.L_33:
        /*00b8*/ 	.byte	0x04, 0x36
        /*00ba*/ 	.short	(.L_35 - .L_34)
.L_34:
        /*00bc*/ 	.word	0x00000008
.L_35:


//--------------------- .nv.callgraph             --------------------------
	.section	.nv.callgraph,"",@"SHT_CUDA_CALLGRAPH"
	.align	4
	.sectionentsize	8
	.align		4
        /*0000*/ 	.word	0x00000000
	.align		4
        /*0004*/ 	.word	0xffffffff
	.align		4
        /*0008*/ 	.word	0x00000000
	.align		4
        /*000c*/ 	.word	0xfffffffe
	.align		4
        /*0010*/ 	.word	0x00000000
	.align		4
        /*0014*/ 	.word	0xfffffffd
	.align		4
        /*0018*/ 	.word	0x00000000
	.align		4
        /*001c*/ 	.word	0xfffffffc


//--------------------- .nv.constant4             --------------------------
	.section	.nv.constant4,"a",@progbits
	.align	8
	.align		8
.nv.constant4:
        /*0000*/ 	.dword	_$_str
	.align		8
        /*0008*/ 	.dword	_$_str_$_2


//--------------------- .text.triton_poi_fused__native_batch_norm_legit_no_training_convolution_relu_15 --------------------------
	.section	.text.triton_poi_fused__native_batch_norm_legit_no_training_convolution_relu_15,"ax",@progbits
	.align	128
        .global         triton_poi_fused__native_batch_norm_legit_no_training_convolution_relu_15
        .type           triton_poi_fused__native_batch_norm_legit_no_training_convolution_relu_15,@function
        .size           triton_poi_fused__native_batch_norm_legit_no_training_convolution_relu_15,(.L_x_1 - triton_poi_fused__native_batch_norm_legit_no_training_convolution_relu_15)
        .other          triton_poi_fused__native_batch_norm_legit_no_training_convolution_relu_15,@"STO_CUDA_ENTRY STV_DEFAULT"
triton_poi_fused__native_batch_norm_legit_no_training_convolution_relu_15:
.text.triton_poi_fused__native_batch_norm_legit_no_training_convolution_relu_15:
[----:B------:R-:W-:Y:S01]  /*0000*/  LDC R1, c[0x0][0x28] ;  /* 0x00000a00ff017b82 */ /* 0x000fe20000000800 */
[----:B------:R-:W1:Y:S07]  /*0010*/  S2R R0, SR_TID.X ;  /* 0x0000000000007919 */ /* 0x000e6e0000002100 */
[----:B------:R-:W2:Y:S01]  /*0020*/  LDC.64 R4, c[0x0][0x228] ;  /* 0x00008a00ff047b82 */ /* 0x000ea20000000a00 */
[----:B------:R-:W-:Y:S01]  /*0030*/  ULDC.64 UR4, c[0x0][0x208] ;  /* 0x0000820000047ab9 */ /* 0x000fe20000000a00 */
[----:B------:R-:W3:Y:S06]  /*0040*/  S2R R7, SR_CTAID.X ;  /* 0x0000000000077919 */ /* 0x000eec0000002500 */
[----:B------:R-:W4:Y:S08]  /*0050*/  LDC.64 R16, c[0x0][0x218] ;  /* 0x00008600ff107b82 */ /* 0x000f300000000a00 */
[----:B------:R-:W5:Y:S01]  /*0060*/  LDC.64 R28, c[0x0][0x210] ;  /* 0x00008400ff1c7b82 */ /* 0x000f620000000a00 */
[----:B-1----:R-:W-:-:S02]  /*0070*/  SHF.L.U32 R0, R0, 0x2, RZ ;  /* 0x0000000200007819 */ /* 0x002fc400000006ff */
[----:B---3--:R-:W-:Y:S02]  /*0080*/  SHF.R.S32.HI R3, RZ, 0x15, R7 ;  /* 0x00000015ff037819 */ /* 0x008fe40000011407 */
[----:B------:R-:W-:Y:S02]  /*0090*/  LOP3.LUT R0, R0, 0x1fc, RZ, 0xc0, !PT ;  /* 0x000001fc00007812 */ /* 0x000fe400078ec0ff */
[----:B------:R-:W-:Y:S02]  /*00a0*/  SGXT R3, R3, 0x1 ;  /* 0x000000010303781a */ /* 0x000fe40000000200 */
[----:B------:R-:W-:-:S04]  /*00b0*/  LEA R0, R7, R0, 0xa ;  /* 0x0000000007007211 */ /* 0x000fc800078e50ff */
[----:B------:R-:W-:-:S04]  /*00c0*/  LEA.HI R3, R3, R0, RZ, 0x9 ;  /* 0x0000000003037211 */ /* 0x000fc800078f48ff */
[----:B------:R-:W-:-:S04]  /*00d0*/  LOP3.LUT R3, R3, 0xfffffe00, RZ, 0xc0, !PT ;  /* 0xfffffe0003037812 */ /* 0x000fc800078ec0ff */
[----:B------:R-:W-:Y:S01]  /*00e0*/  IADD3 R24, R0, -R3, RZ ;  /* 0x8000000300187210 */ /* 0x000fe20007ffe0ff */
[----:B-----5:R-:W-:Y:S01]  /*00f0*/  IMAD.WIDE R28, R0, 0x4, R28 ;  /* 0x00000004001c7825 */ /* 0x020fe200078e021c */
[----:B------:R-:W1:Y:S03]  /*0100*/  LDC.64 R2, c[0x0][0x220] ;  /* 0x00008800ff027b82 */ /* 0x000e660000000a00 */
[C---:B--2---:R-:W-:Y:S01]  /*0110*/  IMAD.WIDE R4, R24.reuse, 0x4, R4 ;  /* 0x0000000418047825 */ /* 0x044fe200078e0204 */
[----:B------:R-:W2:Y:S03]  /*0120*/  LDG.E.128 R12, desc[UR4][R28.64+0x800] ;  /* 0x000800041c0c7981 */ /* 0x000ea6000c1e1d00 */
[C---:B----4-:R-:W-:Y:S01]  /*0130*/  IMAD.WIDE R16, R24.reuse, 0x4, R16 ;  /* 0x0000000418107825 */ /* 0x050fe200078e0210 */
[----:B------:R-:W3:Y:S04]  /*0140*/  LDG.E.128 R20, desc[UR4][R28.64] ;  /* 0x000000041c147981 */ /* 0x000ee8000c1e1d00 */
[----:B------:R-:W4:Y:S04]  /*0150*/  LDG.E.EL.128 R4, desc[UR4][R4.64] ;  /* 0x0000000404047981 */ /* 0x000f28000c2e1d00 */
[----:B------:R-:W2:Y:S01]  /*0160*/  LDG.E.EL.128 R16, desc[UR4][R16.64] ;  /* 0x0000000410107981 */ /* 0x000ea2000c2e1d00 */
[----:B-1----:R-:W-:-:S05]  /*0170*/  IMAD.WIDE R2, R24, 0x4, R2 ;  /* 0x0000000418027825 */ /* 0x002fca00078e0202 */
[----:B------:R1:W5:Y:S02]  /*0180*/  LDG.E.EL.128 R8, desc[UR4][R2.64] ;  /* 0x0000000402087981 */ /* 0x000364000c2e1d00 */
[----:B-1----:R-:W-:Y:S01]  /*0190*/  HFMA2.MMA R2, -RZ, RZ, 1.625, 0 ;  /* 0x3e800000ff027435 */ /* 0x002fe200000001ff */
[----:B----4-:R-:W-:Y:S01]  /*01a0*/  FADD R4, R4, 9.9999997473787516356e-06 ;  /* 0x3727c5ac04047421 */ /* 0x010fe20000000000 */
[----:B------:R-:W-:-:S03]  /*01b0*/  FADD R5, R5, 9.9999997473787516356e-06 ;  /* 0x3727c5ac05057421 */ /* 0x000fc60000000000 */
[----:B------:R-:W1:Y:S08]  /*01c0*/  MUFU.SQRT R25, R4 ;  /* 0x0000000400197308 */ /* 0x000e700000002000 */
[----:B------:R-:W4:Y:S01]  /*01d0*/  MUFU.SQRT R26, R5 ;  /* 0x00000005001a7308 */ /* 0x000f220000002000 */
[----:B------:R-:W-:Y:S01]  /*01e0*/  FADD R6, R6, 9.9999997473787516356e-06 ;  /* 0x3727c5ac06067421 */ /* 0x000fe20000000000 */
[----:B-1----:R-:W-:-:S02]  /*01f0*/  FSETP.GT.AND P0, PT, R25, 8.50705917302346158658e+37, PT ;  /* 0x7e8000001900780b */ /* 0x002fc40003f04000 */
[C---:B------:R-:W-:Y:S02]  /*0200*/  FSETP.GEU.AND P3, PT, R25.reuse, 1.175494350822287508e-38, PT ;  /* 0x008000001900780b */ /* 0x040fe40003f6e000 */
[C---:B----4-:R-:W-:Y:S02]  /*0210*/  FSETP.GT.AND P1, PT, R26.reuse, 8.50705917302346158658e+37, PT ;  /* 0x7e8000001a00780b */ /* 0x050fe40003f24000 */
[----:B------:R-:W-:Y:S01]  /*0220*/  FSETP.GEU.AND P4, PT, R26, 1.175494350822287508e-38, PT ;  /* 0x008000001a00780b */ /* 0x000fe20003f8e000 */
[----:B------:R-:W1:Y:S06]  /*0230*/  MUFU.SQRT R6, R6 ;  /* 0x0000000600067308 */ /* 0x000e6c0000002000 */
[----:B------:R-:W-:-:S04]  /*0240*/  @P0 FMUL R25, R25, 0.25 ;  /* 0x3e80000019190820 */ /* 0x000fc80000400000 */
[----:B------:R-:W-:Y:S01]  /*0250*/  @!P3 FMUL R25, R25, 16777216 ;  /* 0x4b8000001919b820 */ /* 0x000fe20000400000 */
[----:B------:R-:W-:-:S04]  /*0260*/  @P1 FMUL R26, R26, 0.25 ;  /* 0x3e8000001a1a1820 */ /* 0x000fc80000400000 */
[----:B------:R-:W-:Y:S01]  /*0270*/  @!P4 FMUL R26, R26, 16777216 ;  /* 0x4b8000001a1ac820 */ /* 0x000fe20000400000 */
[----:B------:R-:W4:Y:S01]  /*0280*/  MUFU.RCP R25, R25 ;  /* 0x0000001900197308 */ /* 0x000f220000001000 */
[----:B-1----:R-:W-:Y:S02]  /*0290*/  FSETP.GT.AND P2, PT, R6, 8.50705917302346158658e+37, PT ;  /* 0x7e8000000600780b */ /* 0x002fe40003f44000 */
[----:B------:R-:W-:-:S05]  /*02a0*/  FSEL R4, R2, 1, P0 ;  /* 0x3f80000002047808 */ /* 0x000fca0000000000 */
[----:B------:R-:W1:Y:S01]  /*02b0*/  MUFU.RCP R26, R26 ;  /* 0x0000001a001a7308 */ /* 0x000e620000001000 */
[----:B------:R-:W-:Y:S02]  /*02c0*/  FSETP.GEU.AND P5, PT, R6, 1.175494350822287508e-38, PT ;  /* 0x008000000600780b */ /* 0x000fe40003fae000 */
[----:B------:R-:W-:Y:S01]  /*02d0*/  FSEL R3, R2, 1, P1 ;  /* 0x3f80000002037808 */ /* 0x000fe20000800000 */
[----:B------:R-:W-:-:S04]  /*02e0*/  @!P3 FMUL R4, R4, 16777216 ;  /* 0x4b8000000404b820 */ /* 0x000fc80000400000 */
[----:B------:R-:W-:Y:S01]  /*02f0*/  @!P4 FMUL R3, R3, 16777216 ;  /* 0x4b8000000303c820 */ /* 0x000fe20000400000 */
[----:B----4-:R-:W-:Y:S01]  /*0300*/  FMUL R5, R25, R4 ;  /* 0x0000000419057220 */ /* 0x010fe20000400000 */
[----:B------:R-:W-:Y:S01]  /*0310*/  @P2 FMUL R6, R6, 0.25 ;  /* 0x3e80000006062820 */ /* 0x000fe20000400000 */
[--C-:B--2---:R-:W-:Y:S01]  /*0320*/  FADD R15, R15, R19.reuse ;  /* 0x000000130f0f7221 */ /* 0x104fe20000000000 */
[--C-:B------:R-:W-:Y:S01]  /*0330*/  FADD R14, R14, R18.reuse ;  /* 0x000000120e0e7221 */ /* 0x100fe20000000000 */
[----:B---3--:R-:W-:Y:S01]  /*0340*/  FADD R19, R23, R19 ;  /* 0x0000001317137221 */ /* 0x008fe20000000000 */
[----:B------:R-:W-:Y:S01]  /*0350*/  FADD R18, R22, R18 ;  /* 0x0000001216127221 */ /* 0x000fe20000000000 */
[----:B-1----:R-:W-:Y:S01]  /*0360*/  FMUL R4, R26, R3 ;  /* 0x000000031a047220 */ /* 0x002fe20000400000 */
[----:B------:R-:W1:Y:S01]  /*0370*/  LDC.64 R22, c[0x0][0x238] ;  /* 0x00008e00ff167b82 */ /* 0x000e620000000a00 */
[----:B------:R-:W-:-:S07]  /*0380*/  @!P5 FMUL R6, R6, 16777216 ;  /* 0x4b8000000606d820 */ /* 0x000fce0000400000 */
[----:B------:R-:W2:Y:S01]  /*0390*/  LDC.64 R26, c[0x0][0x230] ;  /* 0x00008c00ff1a7b82 */ /* 0x000ea20000000a00 */
[----:B------:R-:W3:Y:S01]  /*03a0*/  MUFU.RCP R6, R6 ;  /* 0x0000000600067308 */ /* 0x000ee20000001000 */
[----:B------:R-:W-:Y:S01]  /*03b0*/  FSEL R3, R2, 1, P2 ;  /* 0x3f80000002037808 */ /* 0x000fe20001000000 */
[--C-:B------:R-:W-:Y:S01]  /*03c0*/  FADD R12, R12, R16.reuse ;  /* 0x000000100c0c7221 */ /* 0x100fe20000000000 */
[----:B------:R-:W-:Y:S01]  /*03d0*/  FADD R16, R20, R16 ;  /* 0x0000001014107221 */ /* 0x000fe20000000000 */
[--C-:B------:R-:W-:Y:S02]  /*03e0*/  FADD R13, R13, R17.reuse ;  /* 0x000000110d0d7221 */ /* 0x100fe40000000000 */
[----:B------:R-:W-:Y:S01]  /*03f0*/  @!P5 FMUL R3, R3, 16777216 ;  /* 0x4b8000000303d820 */ /* 0x000fe20000400000 */
[----:B------:R-:W-:-:S03]  /*0400*/  FADD R17, R21, R17 ;  /* 0x0000001115117221 */ /* 0x000fc60000000000 */
[----:B---3--:R-:W-:Y:S01]  /*0410*/  FMUL R3, R6, R3 ;  /* 0x0000000306037220 */ /* 0x008fe20000400000 */
[C---:B-----5:R-:W-:Y:S01]  /*0420*/  FADD R6, -R8.reuse, R12 ;  /* 0x0000000c08067221 */ /* 0x060fe20000000100 */
[----:B------:R-:W-:Y:S01]  /*0430*/  FADD R8, -R8, R16 ;  /* 0x0000001008087221 */ /* 0x000fe20000000100 */
[----:B--2---:R-:W-:-:S04]  /*0440*/  IMAD.WIDE R20, R24, 0x4, R26 ;  /* 0x0000000418147825 */ /* 0x004fc800078e021a */
[----:B-1----:R-:W-:-:S04]  /*0450*/  IMAD.WIDE R24, R24, 0x4, R22 ;  /* 0x0000000418187825 */ /* 0x002fc800078e0216 */
[----:B------:R-:W-:Y:S01]  /*0460*/  FADD R23, -R9, R13 ;  /* 0x0000000d09177221 */ /* 0x000fe20000000100 */
[C---:B------:R-:W-:Y:S01]  /*0470*/  FMUL R6, R5.reuse, R6 ;  /* 0x0000000605067220 */ /* 0x040fe20000400000 */
[----:B------:R-:W-:Y:S02]  /*0480*/  FMUL R5, R5, R8 ;  /* 0x0000000805057220 */ /* 0x000fe40000400000 */
[----:B------:R-:W-:Y:S01]  /*0490*/  FMUL R8, R4, R23 ;  /* 0x0000001704087220 */ /* 0x000fe20000400000 */
[----:B------:R-:W2:Y:S04]  /*04a0*/  LDG.E.EL.128 R24, desc[UR4][R24.64] ;  /* 0x0000000418187981 */ /* 0x000ea8000c2e1d00 */
[----:B------:R-:W2:Y:S01]  /*04b0*/  LDG.E.EL.128 R20, desc[UR4][R20.64] ;  /* 0x0000000414147981 */ /* 0x000ea2000c2e1d00 */
[----:B------:R-:W-:-:S04]  /*04c0*/  FADD R9, -R9, R17 ;  /* 0x0000001109097221 */ /* 0x000fc80000000100 */
[----:B------:R-:W-:Y:S01]  /*04d0*/  FMUL R9, R4, R9 ;  /* 0x0000000904097220 */ /* 0x000fe20000400000 */
[----:B------:R-:W-:-:S04]  /*04e0*/  FADD R4, R7, 9.9999997473787516356e-06 ;  /* 0x3727c5ac07047421 */ /* 0x000fc80000000000 */
[----:B------:R-:W1:Y:S02]  /*04f0*/  MUFU.SQRT R7, R4 ;  /* 0x0000000400077308 */ /* 0x000e640000002000 */
[C---:B-1----:R-:W-:Y:S02]  /*0500*/  FSETP.GT.AND P0, PT, R7.reuse, 8.50705917302346158658e+37, PT ;  /* 0x7e8000000700780b */ /* 0x042fe40003f04000 */
[----:B------:R-:W-:-:S11]  /*0510*/  FSETP.GEU.AND P1, PT, R7, 1.175494350822287508e-38, PT ;  /* 0x008000000700780b */ /* 0x000fd60003f2e000 */
[----:B------:R-:W-:-:S04]  /*0520*/  @P0 FMUL R7, R7, 0.25 ;  /* 0x3e80000007070820 */ /* 0x000fc80000400000 */
[----:B------:R-:W-:-:S06]  /*0530*/  @!P1 FMUL R7, R7, 16777216 ;  /* 0x4b80000007079820 */ /* 0x000fcc0000400000 */
[----:B------:R-:W1:Y:S01]  /*0540*/  MUFU.RCP R7, R7 ;  /* 0x0000000700077308 */ /* 0x000e620000001000 */
[----:B------:R-:W-:-:S05]  /*0550*/  FSEL R2, R2, 1, P0 ;  /* 0x3f80000002027808 */ /* 0x000fca0000000000 */
[----:B------:R-:W-:-:S04]  /*0560*/  @!P1 FMUL R2, R2, 16777216 ;  /* 0x4b80000002029820 */ /* 0x000fc80000400000 */
[----:B-1----:R-:W-:Y:S01]  /*0570*/  FMUL R2, R7, R2 ;  /* 0x0000000207027220 */ /* 0x002fe20000400000 */
[C---:B------:R-:W-:Y:S01]  /*0580*/  FADD R7, -R11.reuse, R15 ;  /* 0x0000000f0b077221 */ /* 0x040fe20000000100 */
[----:B------:R-:W-:Y:S01]  /*0590*/  FADD R11, -R11, R19 ;  /* 0x000000130b0b7221 */ /* 0x000fe20000000100 */
[----:B------:R-:W-:Y:S04]  /*05a0*/  STG.E.128 desc[UR4][R28.64], R16 ;  /* 0x000000101c007986 */ /* 0x000fe8000c101d04 */
[----:B------:R-:W-:Y:S01]  /*05b0*/  STG.E.128 desc[UR4][R28.64+0x800], R12 ;  /* 0x0008000c1c007986 */ /* 0x000fe2000c101d04 */
[C-C-:B--2---:R-:W-:Y:S01]  /*05c0*/  FFMA R4, R20.reuse, R5, R24.reuse ;  /* 0x0000000514047223 */ /* 0x144fe20000000018 */
[----:B------:R-:W-:Y:S01]  /*05d0*/  FFMA R20, R20, R6, R24 ;  /* 0x0000000614147223 */ /* 0x000fe20000000018 */
[C-C-:B------:R-:W-:Y:S01]  /*05e0*/  FFMA R9, R21.reuse, R9, R25.reuse ;  /* 0x0000000915097223 */ /* 0x140fe20000000019 */
[----:B------:R-:W-:Y:S01]  /*05f0*/  FFMA R8, R21, R8, R25 ;  /* 0x0000000815087223 */ /* 0x000fe20000000019 */
[----:B------:R-:W-:Y:S01]  /*0600*/  FADD R6, -R10, R14 ;  /* 0x0000000e0a067221 */ /* 0x000fe20000000100 */
[----:B------:R-:W1:Y:S03]  /*0610*/  LDC.64 R24, c[0x0][0x240] ;  /* 0x00009000ff187b82 */ /* 0x000e660000000a00 */
[----:B------:R-:W-:Y:S01]  /*0620*/  FMUL R5, R3, R6 ;  /* 0x0000000603057220 */ /* 0x000fe20000400000 */
[----:B------:R-:W-:Y:S01]  /*0630*/  FMUL R6, R2, R7 ;  /* 0x0000000702067220 */ /* 0x000fe20000400000 */
[----:B------:R-:W-:Y:S01]  /*0640*/  FADD R10, -R10, R18 ;  /* 0x000000120a0a7221 */ /* 0x000fe20000000100 */
[----:B------:R-:W-:-:S02]  /*0650*/  FMUL R2, R2, R11 ;  /* 0x0000000b02027220 */ /* 0x000fc40000400000 */
[--C-:B------:R-:W-:Y:S01]  /*0660*/  FFMA R7, R23, R6, R27.reuse ;  /* 0x0000000617077223 */ /* 0x100fe2000000001b */
[----:B------:R-:W-:Y:S01]  /*0670*/  FMUL R3, R3, R10 ;  /* 0x0000000a03037220 */ /* 0x000fe20000400000 */
[C-C-:B------:R-:W-:Y:S01]  /*0680*/  FFMA R5, R22.reuse, R5, R26.reuse ;  /* 0x0000000516057223 */ /* 0x140fe2000000001a */
[----:B------:R-:W-:Y:S02]  /*0690*/  FFMA R2, R23, R2, R27 ;  /* 0x0000000217027223 */ /* 0x000fe4000000001b */
[----:B------:R-:W-:Y:S01]  /*06a0*/  FSETP.GEU.AND P6, PT, R7, RZ, PT ;  /* 0x000000ff0700720b */ /* 0x000fe20003fce000 */
[----:B------:R-:W-:Y:S01]  /*06b0*/  FFMA R3, R22, R3, R26 ;  /* 0x0000000316037223 */ /* 0x000fe2000000001a */
[----:B------:R-:W-:Y:S02]  /*06c0*/  FSETP.GEU.AND P5, PT, R5, RZ, PT ;  /* 0x000000ff0500720b */ /* 0x000fe40003fae000 */
[----:B------:R-:W-:Y:S02]  /*06d0*/  FSETP.GEU.AND P4, PT, R8, RZ, PT ;  /* 0x000000ff0800720b */ /* 0x000fe40003f8e000 */
[----:B------:R-:W-:-:S02]  /*06e0*/  SEL R7, R7, RZ, P6 ;  /* 0x000000ff07077207 */ /* 0x000fc40003000000 */
[----:B------:R-:W-:Y:S02]  /*06f0*/  FSETP.GEU.AND P6, PT, R4, RZ, PT ;  /* 0x000000ff0400720b */ /* 0x000fe40003fce000 */
[----:B------:R-:W-:Y:S02]  /*0700*/  FSETP.GEU.AND P0, PT, R20, RZ, PT ;  /* 0x000000ff1400720b */ /* 0x000fe40003f0e000 */
[----:B------:R-:W-:Y:S02]  /*0710*/  FSETP.GEU.AND P3, PT, R2, RZ, PT ;  /* 0x000000ff0200720b */ /* 0x000fe40003f6e000 */
[----:B------:R-:W-:Y:S02]  /*0720*/  FSETP.GEU.AND P2, PT, R3, RZ, PT ;  /* 0x000000ff0300720b */ /* 0x000fe40003f4e000 */
[----:B------:R-:W-:Y:S02]  /*0730*/  FSETP.GEU.AND P1, PT, R9, RZ, PT ;  /* 0x000000ff0900720b */ /* 0x000fe40003f2e000 */
[----:B------:R-:W-:-:S02]  /*0740*/  SEL R6, R5, RZ, P5 ;  /* 0x000000ff05067207 */ /* 0x000fc40002800000 */
[----:B------:R-:W-:Y:S01]  /*0750*/  SEL R5, R8, RZ, P4 ;  /* 0x000000ff08057207 */ /* 0x000fe20002000000 */
[----:B-1----:R-:W-:Y:S01]  /*0760*/  IMAD.WIDE R24, R0, 0x4, R24 ;  /* 0x0000000400187825 */ /* 0x002fe200078e0218 */
[----:B------:R-:W-:Y:S02]  /*0770*/  SEL R8, R4, RZ, P6 ;  /* 0x000000ff04087207 */ /* 0x000fe40003000000 */
[----:B------:R-:W-:Y:S02]  /*0780*/  SEL R11, R2, RZ, P3 ;  /* 0x000000ff020b7207 */ /* 0x000fe40001800000 */
[----:B------:R-:W-:Y:S02]  /*0790*/  SEL R10, R3, RZ, P2 ;  /* 0x000000ff030a7207 */ /* 0x000fe40001000000 */
[----:B------:R-:W-:Y:S02]  /*07a0*/  SEL R9, R9, RZ, P1 ;  /* 0x000000ff09097207 */ /* 0x000fe40000800000 */
[----:B------:R-:W-:-:S03]  /*07b0*/  SEL R4, R20, RZ, P0 ;  /* 0x000000ff14047207 */ /* 0x000fc60000000000 */
[----:B------:R-:W-:Y:S04]  /*07c0*/  STG.E.128 desc[UR4][R24.64], R8 ;  /* 0x0000000818007986 */ /* 0x000fe8000c101d04 */
[----:B------:R-:W-:Y:S01]  /*07d0*/  STG.E.128 desc[UR4][R24.64+0x800], R4 ;  /* 0x0008000418007986 */ /* 0x000fe2000c101d04 */
[----:B------:R-:W-:Y:S05]  /*07e0*/  EXIT ;  /* 0x000000000000794d */ /* 0x000fea0003800000 */
.L_x_0:
[----:B------:R-:W-:-:S00]  /*07f0*/  BRA `(.L_x_0) ;  /* 0xfffffffc00fc7947 */ /* 0x000fc0000383ffff */
[----:B------:R-:W-:-:S00]  /*0800*/  NOP ;  /* 0x0000000000007918 */ /* 0x000fc00000000000 */
[----:B------:R-:W-:-:S00]  /*0810*/  NOP ;  /* 0x0000000000007918 */ /* 0x000fc00000000000 */
[----:B------:R-:W-:-:S00]  /*0820*/  NOP ;  /* 0x0000000000007918 */ /* 0x000fc00000000000 */
[----:B------:R-:W-:-:S00]  /*0830*/  NOP ;  /* 0x0000000000007918 */ /* 0x000fc00000000000 */
[----:B------:R-:W-:-:S00]  /*0840*/  NOP ;  /* 0x0000000000007918 */ /* 0x000fc00000000000 */
[----:B------:R-:W-:-:S00]  /*0850*/  NOP ;  /* 0x0000000000007918 */ /* 0x000fc00000000000 */
[----:B------:R-:W-:-:S00]  /*0860*/  NOP ;  /* 0x0000000000007918 */ /* 0x000fc00000000000 */
[----:B------:R-:W-:-:S00]  /*0870*/  NOP ;  /* 0x0000000000007918 */ /* 0x000fc00000000000 */
.L_x_1:


//--------------------- .nv.global.init           --------------------------
	.section	.nv.global.init,"aw",@progbits
.nv.global.init:
	.type		_$_str,@object
	.size		_$_str,(_$_str_$_2 - _$_str)
_$_str:
        /*0000*/ 	.byte	0x5f, 0x5f, 0x43, 0x55, 0x44, 0x41, 0x5f, 0x46, 0x54, 0x5a, 0x00
	.type		_$_str_$_2,@object
	.size		_$_str_$_2,(.L_1 - _$_str_$_2)
_$_str_$_2:
        /*000b*/ 	.byte	0x5f, 0x5f, 0x43, 0x55, 0x44, 0x41, 0x5f, 0x50, 0x52, 0x45, 0x43, 0x5f, 0x53, 0x51, 0x52, 0x54
        /*001b*/ 	.byte	0x00
.L_1:


//--------------------- .nv.constant0.triton_poi_fused__native_batch_norm_legit_no_training_convolution_relu_15 --------------------------
	.section	.nv.constant0.triton_poi_fused__native_batch_norm_legit_no_training_convolution_relu_15,"a",@progbits
	.sectionflags	@""
	.align	4
.nv.constant0.triton_poi_fused__native_batch_norm_legit_no_training_convolution_relu_15:
	.zero		588
